//
// Generated by NVIDIA NVVM Compiler
//
// Compiler Build ID: CL-36424714
// Cuda compilation tools, release 13.0, V13.0.88
// Based on NVVM 20.0.0
//

.version 9.0
.target sm_100
.address_size 64

	// .globl	_Z14incrementDummyP5Dummy
.global .align 1 .b8 _ZN34_INTERNAL_5d7ea7d9_4_k_cu_f6243eef4cuda3std3__45__cpo5beginE[1];
.global .align 1 .b8 _ZN34_INTERNAL_5d7ea7d9_4_k_cu_f6243eef4cuda3std3__45__cpo3endE[1];
.global .align 1 .b8 _ZN34_INTERNAL_5d7ea7d9_4_k_cu_f6243eef4cuda3std3__45__cpo6cbeginE[1];
.global .align 1 .b8 _ZN34_INTERNAL_5d7ea7d9_4_k_cu_f6243eef4cuda3std3__45__cpo4cendE[1];
.global .align 1 .b8 _ZN34_INTERNAL_5d7ea7d9_4_k_cu_f6243eef4cuda3std3__45__cpo6rbeginE[1];
.global .align 1 .b8 _ZN34_INTERNAL_5d7ea7d9_4_k_cu_f6243eef4cuda3std3__45__cpo4rendE[1];
.global .align 1 .b8 _ZN34_INTERNAL_5d7ea7d9_4_k_cu_f6243eef4cuda3std3__45__cpo7crbeginE[1];
.global .align 1 .b8 _ZN34_INTERNAL_5d7ea7d9_4_k_cu_f6243eef4cuda3std3__45__cpo5crendE[1];
.global .align 1 .b8 _ZN34_INTERNAL_5d7ea7d9_4_k_cu_f6243eef4cuda3std3__436_GLOBAL__N__5d7ea7d9_4_k_cu_f6243eef6ignoreE[1];
.global .align 1 .b8 _ZN34_INTERNAL_5d7ea7d9_4_k_cu_f6243eef4cuda3std3__419piecewise_constructE[1];
.global .align 1 .b8 _ZN34_INTERNAL_5d7ea7d9_4_k_cu_f6243eef4cuda3std3__48in_placeE[1];
.global .align 1 .b8 _ZN34_INTERNAL_5d7ea7d9_4_k_cu_f6243eef4cuda3std3__420unreachable_sentinelE[1];
.global .align 1 .b8 _ZN34_INTERNAL_5d7ea7d9_4_k_cu_f6243eef4cuda3std3__47nulloptE[1];
.global .align 1 .b8 _ZN34_INTERNAL_5d7ea7d9_4_k_cu_f6243eef4cuda3std3__48unexpectE[1];
.global .align 1 .b8 _ZN34_INTERNAL_5d7ea7d9_4_k_cu_f6243eef4cuda3std6ranges3__45__cpo4swapE[1];
.global .align 1 .b8 _ZN34_INTERNAL_5d7ea7d9_4_k_cu_f6243eef4cuda3std6ranges3__45__cpo9iter_moveE[1];
.global .align 1 .b8 _ZN34_INTERNAL_5d7ea7d9_4_k_cu_f6243eef4cuda3std6ranges3__45__cpo5beginE[1];
.global .align 1 .b8 _ZN34_INTERNAL_5d7ea7d9_4_k_cu_f6243eef4cuda3std6ranges3__45__cpo3endE[1];
.global .align 1 .b8 _ZN34_INTERNAL_5d7ea7d9_4_k_cu_f6243eef4cuda3std6ranges3__45__cpo6cbeginE[1];
.global .align 1 .b8 _ZN34_INTERNAL_5d7ea7d9_4_k_cu_f6243eef4cuda3std6ranges3__45__cpo4cendE[1];
.global .align 1 .b8 _ZN34_INTERNAL_5d7ea7d9_4_k_cu_f6243eef4cuda3std6ranges3__45__cpo7advanceE[1];
.global .align 1 .b8 _ZN34_INTERNAL_5d7ea7d9_4_k_cu_f6243eef4cuda3std6ranges3__45__cpo9iter_swapE[1];
.global .align 1 .b8 _ZN34_INTERNAL_5d7ea7d9_4_k_cu_f6243eef4cuda3std6ranges3__45__cpo4nextE[1];
.global .align 1 .b8 _ZN34_INTERNAL_5d7ea7d9_4_k_cu_f6243eef4cuda3std6ranges3__45__cpo4prevE[1];
.global .align 1 .b8 _ZN34_INTERNAL_5d7ea7d9_4_k_cu_f6243eef4cuda3std6ranges3__45__cpo4dataE[1];
.global .align 1 .b8 _ZN34_INTERNAL_5d7ea7d9_4_k_cu_f6243eef4cuda3std6ranges3__45__cpo5cdataE[1];
.global .align 1 .b8 _ZN34_INTERNAL_5d7ea7d9_4_k_cu_f6243eef4cuda3std6ranges3__45__cpo4sizeE[1];
.global .align 1 .b8 _ZN34_INTERNAL_5d7ea7d9_4_k_cu_f6243eef4cuda3std6ranges3__45__cpo5ssizeE[1];
.global .align 1 .b8 _ZN34_INTERNAL_5d7ea7d9_4_k_cu_f6243eef4cuda3std6ranges3__45__cpo8distanceE[1];
.global .align 1 .b8 _ZN34_INTERNAL_5d7ea7d9_4_k_cu_f6243eef6thrust24THRUST_300001_SM_1000_NS8cuda_cub3parE[1];
.global .align 1 .b8 _ZN34_INTERNAL_5d7ea7d9_4_k_cu_f6243eef6thrust24THRUST_300001_SM_1000_NS8cuda_cub10par_nosyncE[1];
.global .align 1 .b8 _ZN34_INTERNAL_5d7ea7d9_4_k_cu_f6243eef6thrust24THRUST_300001_SM_1000_NS6system6detail10sequential3seqE[1];
.global .align 1 .b8 _ZN34_INTERNAL_5d7ea7d9_4_k_cu_f6243eef6thrust24THRUST_300001_SM_1000_NS12placeholders2_1E[1];
.global .align 1 .b8 _ZN34_INTERNAL_5d7ea7d9_4_k_cu_f6243eef6thrust24THRUST_300001_SM_1000_NS12placeholders2_2E[1];
.global .align 1 .b8 _ZN34_INTERNAL_5d7ea7d9_4_k_cu_f6243eef6thrust24THRUST_300001_SM_1000_NS12placeholders2_3E[1];
.global .align 1 .b8 _ZN34_INTERNAL_5d7ea7d9_4_k_cu_f6243eef6thrust24THRUST_300001_SM_1000_NS12placeholders2_4E[1];
.global .align 1 .b8 _ZN34_INTERNAL_5d7ea7d9_4_k_cu_f6243eef6thrust24THRUST_300001_SM_1000_NS12placeholders2_5E[1];
.global .align 1 .b8 _ZN34_INTERNAL_5d7ea7d9_4_k_cu_f6243eef6thrust24THRUST_300001_SM_1000_NS12placeholders2_6E[1];
.global .align 1 .b8 _ZN34_INTERNAL_5d7ea7d9_4_k_cu_f6243eef6thrust24THRUST_300001_SM_1000_NS12placeholders2_7E[1];
.global .align 1 .b8 _ZN34_INTERNAL_5d7ea7d9_4_k_cu_f6243eef6thrust24THRUST_300001_SM_1000_NS12placeholders2_8E[1];
.global .align 1 .b8 _ZN34_INTERNAL_5d7ea7d9_4_k_cu_f6243eef6thrust24THRUST_300001_SM_1000_NS12placeholders2_9E[1];
.global .align 1 .b8 _ZN34_INTERNAL_5d7ea7d9_4_k_cu_f6243eef6thrust24THRUST_300001_SM_1000_NS12placeholders3_10E[1];
.global .align 1 .b8 _ZN34_INTERNAL_5d7ea7d9_4_k_cu_f6243eef6thrust24THRUST_300001_SM_1000_NS3seqE[1];

.visible .entry _Z14incrementDummyP5Dummy(
	.param .u64 .ptr .align 1 _Z14incrementDummyP5Dummy_param_0
)
{
	.reg .b32 	%r<7>;
	.reg .b64 	%rd<5>;

	ld.param.u64 	%rd1, [_Z14incrementDummyP5Dummy_param_0];
	cvta.to.global.u64 	%rd2, %rd1;
	mov.u32 	%r1, %tid.x;
	mov.u32 	%r2, %ctaid.x;
	mov.u32 	%r3, %ntid.x;
	mad.lo.s32 	%r4, %r2, %r3, %r1;
	mul.wide.u32 	%rd3, %r4, 4;
	add.s64 	%rd4, %rd2, %rd3;
	ld.global.u32 	%r5, [%rd4];
	add.s32 	%r6, %r5, 1;
	st.global.u32 	[%rd4], %r6;
	ret;

}
	// .globl	_ZN3cub18CUB_300001_SM_10006detail11EmptyKernelIvEEvv
.visible .entry _ZN3cub18CUB_300001_SM_10006detail11EmptyKernelIvEEvv()
{


	ret;

}


// ===== COMPILED SASS (sm_100) =====

	.target	sm_100

	.elftype	@"ET_EXEC"


//--------------------- .note.nv.tkinfo           --------------------------
	.section	.note.nv.tkinfo,"",@"SHT_NOTE"
	.sectionflags	@"SHF_NOTE_NV_TKINFO"
	.tkinfo
        /*0018*/ 	.word	0x00000002
        /*0030*/ 	.string	""
        /*0030*/ 	.string	"ptxas"
        /*0030*/ 	.string	"Cuda compilation tools, release 13.0, V13.0.88"
        /*0030*/ 	.string	"Build cuda_13.0.r13.0/compiler.36424714_0"
        /*0030*/ 	.string	"-arch sm_100 -m 64 "



//--------------------- .note.nv.cuinfo           --------------------------
	.section	.note.nv.cuinfo,"",@"SHT_NOTE"
	.sectionflags	@"SHF_NOTE_NV_CUINFO"
        /*0018*/ 	.short	0x0002
        /*001a*/ 	.short	0x0064
        /*001c*/ 	.short	0x0082
	.zero		2


//--------------------- .nv.info                  --------------------------
	.section	.nv.info,"",@"SHT_CUDA_INFO"
	.align	4


	//----- nvinfo : EIATTR_REGCOUNT
	.align		4
        /*0000*/ 	.byte	0x04, 0x2f
        /*0002*/ 	.short	(.L_44 - .L_43)
	.align		4
.L_43:
        /*0004*/ 	.word	index@(_Z14incrementDummyP5Dummy)
        /*0008*/ 	.word	0x00000008


	//----- nvinfo : EIATTR_FRAME_SIZE
	.align		4
.L_44:
        /*000c*/ 	.byte	0x04, 0x11
        /*000e*/ 	.short	(.L_46 - .L_45)
	.align		4
.L_45:
        /*0010*/ 	.word	index@(_Z14incrementDummyP5Dummy)
        /*0014*/ 	.word	0x00000000


	//----- nvinfo : EIATTR_REGCOUNT
	.align		4
.L_46:
        /*0018*/ 	.byte	0x04, 0x2f
        /*001a*/ 	.short	(.L_48 - .L_47)
	.align		4
.L_47:
        /*001c*/ 	.word	index@(_ZN3cub18CUB_300001_SM_10006detail11EmptyKernelIvEEvv)
        /*0020*/ 	.word	0x00000004


	//----- nvinfo : EIATTR_FRAME_SIZE
	.align		4
.L_48:
        /*0024*/ 	.byte	0x04, 0x11
        /*0026*/ 	.short	(.L_50 - .L_49)
	.align		4
.L_49:
        /*0028*/ 	.word	index@(_ZN3cub18CUB_300001_SM_10006detail11EmptyKernelIvEEvv)
        /*002c*/ 	.word	0x00000000


	//----- nvinfo : EIATTR_MIN_STACK_SIZE
	.align		4
.L_50:
        /*0030*/ 	.byte	0x04, 0x12
        /*0032*/ 	.short	(.L_52 - .L_51)
	.align		4
.L_51:
        /*0034*/ 	.word	index@(_ZN3cub18CUB_300001_SM_10006detail11EmptyKernelIvEEvv)
        /*0038*/ 	.word	0x00000000


	//----- nvinfo : EIATTR_MIN_STACK_SIZE
	.align		4
.L_52:
        /*003c*/ 	.byte	0x04, 0x12
        /*003e*/ 	.short	(.L_54 - .L_53)
	.align		4
.L_53:
        /*0040*/ 	.word	index@(_Z14incrementDummyP5Dummy)
        /*0044*/ 	.word	0x00000000
.L_54:


//--------------------- .nv.compat                --------------------------
	.section	.nv.compat,"",@"SHT_CUDA_COMPAT_INFO"
	.align	4
        /*0000*/ 	.byte	0x02, 0x09, 0x00, 0x00, 0x02, 0x02, 0x01, 0x00, 0x02, 0x05, 0x05, 0x00, 0x03, 0x07, 0x01, 0x01
        /*0010*/ 	.byte	0x02, 0x03, 0x00, 0x00, 0x02, 0x06, 0x01, 0x00, 0x04, 0x0b, 0x08, 0x00, 0x09, 0x00, 0x00, 0x00
        /*0020*/ 	.byte	0x00, 0x00, 0x00, 0x00


//--------------------- .nv.info._ZN3cub18CUB_300001_SM_10006detail11EmptyKernelIvEEvv --------------------------
	.section	.nv.info._ZN3cub18CUB_300001_SM_10006detail11EmptyKernelIvEEvv,"",@"SHT_CUDA_INFO"
	.sectionflags	@""
	.align	4


	//----- nvinfo : EIATTR_CUDA_API_VERSION
	.align		4
        /*0000*/ 	.byte	0x04, 0x37
        /*0002*/ 	.short	(.L_56 - .L_55)
.L_55:
        /*0004*/ 	.word	0x00000082


	//----- nvinfo : EIATTR_SPARSE_MMA_MASK
	.align		4
.L_56:
        /*0008*/ 	.byte	0x03, 0x50
        /*000a*/ 	.short	0x0000


	//----- nvinfo : EIATTR_MAXREG_COUNT
	.align		4
        /*000c*/ 	.byte	0x03, 0x1b
        /*000e*/ 	.short	0x00ff


	//----- nvinfo : EIATTR_MERCURY_ISA_VERSION
	.align		4
        /*0010*/ 	.byte	0x03, 0x5f
        /*0012*/ 	.short	0x0101


	//----- nvinfo : EIATTR_VRC_CTA_INIT_COUNT
	.align		4
        /*0014*/ 	.byte	0x02, 0x4a
	.zero		1
	.zero		1


	//----- nvinfo : EIATTR_EXIT_INSTR_OFFSETS
	.align		4
        /*0018*/ 	.byte	0x04, 0x1c
        /*001a*/ 	.short	(.L_58 - .L_57)


	//   ....[0]....
.L_57:
        /*001c*/ 	.word	0x00000010


	//----- nvinfo : EIATTR_SW_WAR
	.align		4
.L_58:
        /*0020*/ 	.byte	0x04, 0x36
        /*0022*/ 	.short	(.L_60 - .L_59)
.L_59:
        /*0024*/ 	.word	0x00000008
.L_60:


//--------------------- .nv.info._Z14incrementDummyP5Dummy --------------------------
	.section	.nv.info._Z14incrementDummyP5Dummy,"",@"SHT_CUDA_INFO"
	.sectionflags	@""
	.align	4


	//----- nvinfo : EIATTR_CUDA_API_VERSION
	.align		4
        /*0000*/ 	.byte	0x04, 0x37
        /*0002*/ 	.short	(.L_62 - .L_61)
.L_61:
        /*0004*/ 	.word	0x00000082


	//----- nvinfo : EIATTR_KPARAM_INFO
	.align		4
.L_62:
        /*0008*/ 	.byte	0x04, 0x17
        /*000a*/ 	.short	(.L_64 - .L_63)
.L_63:
        /*000c*/ 	.word	0x00000000
        /*0010*/ 	.short	0x0000
        /*0012*/ 	.short	0x0000
        /*0014*/ 	.byte	0x00, 0xf5, 0x21, 0x00


	//----- nvinfo : EIATTR_SPARSE_MMA_MASK
	.align		4
.L_64:
        /*0018*/ 	.byte	0x03, 0x50
        /*001a*/ 	.short	0x0000


	//----- nvinfo : EIATTR_MAXREG_COUNT
	.align		4
        /*001c*/ 	.byte	0x03, 0x1b
        /*001e*/ 	.short	0x00ff


	//----- nvinfo : EIATTR_MERCURY_ISA_VERSION
	.align		4
        /*0020*/ 	.byte	0x03, 0x5f
        /*0022*/ 	.short	0x0101


	//----- nvinfo : EIATTR_VRC_CTA_INIT_COUNT
	.align		4
        /*0024*/ 	.byte	0x02, 0x4a
	.zero		1
	.zero		1


	//----- nvinfo : EIATTR_EXIT_INSTR_OFFSETS
	.align		4
        /*0028*/ 	.byte	0x04, 0x1c
        /*002a*/ 	.short	(.L_66 - .L_65)


	//   ....[0]....
.L_65:
        /*002c*/ 	.word	0x000000b0


	//----- nvinfo : EIATTR_CBANK_PARAM_SIZE
	.align		4
.L_66:
        /*0030*/ 	.byte	0x03, 0x19
        /*0032*/ 	.short	0x0008


	//----- nvinfo : EIATTR_PARAM_CBANK
	.align		4
        /*0034*/ 	.byte	0x04, 0x0a
        /*0036*/ 	.short	(.L_68 - .L_67)
	.align		4
.L_67:
        /*0038*/ 	.word	index@(.nv.constant0._Z14incrementDummyP5Dummy)
        /*003c*/ 	.short	0x0380
        /*003e*/ 	.short	0x0008


	//----- nvinfo : EIATTR_SW_WAR
	.align		4
.L_68:
        /*0040*/ 	.byte	0x04, 0x36
        /*0042*/ 	.short	(.L_70 - .L_69)
.L_69:
        /*0044*/ 	.word	0x00000008
.L_70:


//--------------------- .nv.callgraph             --------------------------
	.section	.nv.callgraph,"",@"SHT_CUDA_CALLGRAPH"
	.align	4
	.sectionentsize	8
	.align		4
        /*0000*/ 	.word	0x00000000
	.align		4
        /*0004*/ 	.word	0xffffffff
	.align		4
        /*0008*/ 	.word	0x00000000
	.align		4
        /*000c*/ 	.word	0xfffffffe
	.align		4
        /*0010*/ 	.word	0x00000000
	.align		4
        /*0014*/ 	.word	0xfffffffd
	.align		4
        /*0018*/ 	.word	0x00000000
	.align		4
        /*001c*/ 	.word	0xfffffffc


//--------------------- .nv.constant4             --------------------------
	.section	.nv.constant4,"a",@progbits
	.align	8
	.align		8
.nv.constant4:
        /*0000*/ 	.dword	_ZN34_INTERNAL_5d7ea7d9_4_k_cu_f6243eef4cuda3std3__45__cpo5beginE
	.align		8
        /*0008*/ 	.dword	_ZN34_INTERNAL_5d7ea7d9_4_k_cu_f6243eef4cuda3std3__45__cpo3endE
	.align		8
        /*0010*/ 	.dword	_ZN34_INTERNAL_5d7ea7d9_4_k_cu_f6243eef4cuda3std3__45__cpo6cbeginE
	.align		8
        /*0018*/ 	.dword	_ZN34_INTERNAL_5d7ea7d9_4_k_cu_f6243eef4cuda3std3__45__cpo4cendE
	.align		8
        /*0020*/ 	.dword	_ZN34_INTERNAL_5d7ea7d9_4_k_cu_f6243eef4cuda3std3__45__cpo6rbeginE
	.align		8
        /*0028*/ 	.dword	_ZN34_INTERNAL_5d7ea7d9_4_k_cu_f6243eef4cuda3std3__45__cpo4rendE
	.align		8
        /*0030*/ 	.dword	_ZN34_INTERNAL_5d7ea7d9_4_k_cu_f6243eef4cuda3std3__45__cpo7crbeginE
	.align		8
        /*0038*/ 	.dword	_ZN34_INTERNAL_5d7ea7d9_4_k_cu_f6243eef4cuda3std3__45__cpo5crendE
	.align		8
        /*0040*/ 	.dword	_ZN34_INTERNAL_5d7ea7d9_4_k_cu_f6243eef4cuda3std3__436_GLOBAL__N__5d7ea7d9_4_k_cu_f6243eef6ignoreE
	.align		8
        /*0048*/ 	.dword	_ZN34_INTERNAL_5d7ea7d9_4_k_cu_f6243eef4cuda3std3__419piecewise_constructE
	.align		8
        /*0050*/ 	.dword	_ZN34_INTERNAL_5d7ea7d9_4_k_cu_f6243eef4cuda3std3__48in_placeE
	.align		8
        /*0058*/ 	.dword	_ZN34_INTERNAL_5d7ea7d9_4_k_cu_f6243eef4cuda3std3__420unreachable_sentinelE
	.align		8
        /*0060*/ 	.dword	_ZN34_INTERNAL_5d7ea7d9_4_k_cu_f6243eef4cuda3std3__47nulloptE
	.align		8
        /*0068*/ 	.dword	_ZN34_INTERNAL_5d7ea7d9_4_k_cu_f6243eef4cuda3std3__48unexpectE
	.align		8
        /*0070*/ 	.dword	_ZN34_INTERNAL_5d7ea7d9_4_k_cu_f6243eef4cuda3std6ranges3__45__cpo4swapE
	.align		8
        /*0078*/ 	.dword	_ZN34_INTERNAL_5d7ea7d9_4_k_cu_f6243eef4cuda3std6ranges3__45__cpo9iter_moveE
	.align		8
        /*0080*/ 	.dword	_ZN34_INTERNAL_5d7ea7d9_4_k_cu_f6243eef4cuda3std6ranges3__45__cpo5beginE
	.align		8
        /*0088*/ 	.dword	_ZN34_INTERNAL_5d7ea7d9_4_k_cu_f6243eef4cuda3std6ranges3__45__cpo3endE
	.align		8
        /*0090*/ 	.dword	_ZN34_INTERNAL_5d7ea7d9_4_k_cu_f6243eef4cuda3std6ranges3__45__cpo6cbeginE
	.align		8
        /*0098*/ 	.dword	_ZN34_INTERNAL_5d7ea7d9_4_k_cu_f6243eef4cuda3std6ranges3__45__cpo4cendE
	.align		8
        /*00a0*/ 	.dword	_ZN34_INTERNAL_5d7ea7d9_4_k_cu_f6243eef4cuda3std6ranges3__45__cpo7advanceE
	.align		8
        /*00a8*/ 	.dword	_ZN34_INTERNAL_5d7ea7d9_4_k_cu_f6243eef4cuda3std6ranges3__45__cpo9iter_swapE
	.align		8
        /*00b0*/ 	.dword	_ZN34_INTERNAL_5d7ea7d9_4_k_cu_f6243eef4cuda3std6ranges3__45__cpo4nextE
	.align		8
        /*00b8*/ 	.dword	_ZN34_INTERNAL_5d7ea7d9_4_k_cu_f6243eef4cuda3std6ranges3__45__cpo4prevE
	.align		8
        /*00c0*/ 	.dword	_ZN34_INTERNAL_5d7ea7d9_4_k_cu_f6243eef4cuda3std6ranges3__45__cpo4dataE
	.align		8
        /*00c8*/ 	.dword	_ZN34_INTERNAL_5d7ea7d9_4_k_cu_f6243eef4cuda3std6ranges3__45__cpo5cdataE
	.align		8
        /*00d0*/ 	.dword	_ZN34_INTERNAL_5d7ea7d9_4_k_cu_f6243eef4cuda3std6ranges3__45__cpo4sizeE
	.align		8
        /*00d8*/ 	.dword	_ZN34_INTERNAL_5d7ea7d9_4_k_cu_f6243eef4cuda3std6ranges3__45__cpo5ssizeE
	.align		8
        /*00e0*/ 	.dword	_ZN34_INTERNAL_5d7ea7d9_4_k_cu_f6243eef4cuda3std6ranges3__45__cpo8distanceE
	.align		8
        /*00e8*/ 	.dword	_ZN34_INTERNAL_5d7ea7d9_4_k_cu_f6243eef6thrust24THRUST_300001_SM_1000_NS8cuda_cub3parE
	.align		8
        /*00f0*/ 	.dword	_ZN34_INTERNAL_5d7ea7d9_4_k_cu_f6243eef6thrust24THRUST_300001_SM_1000_NS8cuda_cub10par_nosyncE
	.align		8
        /*00f8*/ 	.dword	_ZN34_INTERNAL_5d7ea7d9_4_k_cu_f6243eef6thrust24THRUST_300001_SM_1000_NS6system6detail10sequential3seqE
	.align		8
        /*0100*/ 	.dword	_ZN34_INTERNAL_5d7ea7d9_4_k_cu_f6243eef6thrust24THRUST_300001_SM_1000_NS12placeholders2_1E
	.align		8
        /*0108*/ 	.dword	_ZN34_INTERNAL_5d7ea7d9_4_k_cu_f6243eef6thrust24THRUST_300001_SM_1000_NS12placeholders2_2E
	.align		8
        /*0110*/ 	.dword	_ZN34_INTERNAL_5d7ea7d9_4_k_cu_f6243eef6thrust24THRUST_300001_SM_1000_NS12placeholders2_3E
	.align		8
        /*0118*/ 	.dword	_ZN34_INTERNAL_5d7ea7d9_4_k_cu_f6243eef6thrust24THRUST_300001_SM_1000_NS12placeholders2_4E
	.align		8
        /*0120*/ 	.dword	_ZN34_INTERNAL_5d7ea7d9_4_k_cu_f6243eef6thrust24THRUST_300001_SM_1000_NS12placeholders2_5E
	.align		8
        /*0128*/ 	.dword	_ZN34_INTERNAL_5d7ea7d9_4_k_cu_f6243eef6thrust24THRUST_300001_SM_1000_NS12placeholders2_6E
	.align		8
        /*0130*/ 	.dword	_ZN34_INTERNAL_5d7ea7d9_4_k_cu_f6243eef6thrust24THRUST_300001_SM_1000_NS12placeholders2_7E
	.align		8
        /*0138*/ 	.dword	_ZN34_INTERNAL_5d7ea7d9_4_k_cu_f6243eef6thrust24THRUST_300001_SM_1000_NS12placeholders2_8E
	.align		8
        /*0140*/ 	.dword	_ZN34_INTERNAL_5d7ea7d9_4_k_cu_f6243eef6thrust24THRUST_300001_SM_1000_NS12placeholders2_9E
	.align		8
        /*0148*/ 	.dword	_ZN34_INTERNAL_5d7ea7d9_4_k_cu_f6243eef6thrust24THRUST_300001_SM_1000_NS12placeholders3_10E
	.align		8
        /*0150*/ 	.dword	_ZN34_INTERNAL_5d7ea7d9_4_k_cu_f6243eef6thrust24THRUST_300001_SM_1000_NS3seqE


//--------------------- .text._ZN3cub18CUB_300001_SM_10006detail11EmptyKernelIvEEvv --------------------------
	.section	.text._ZN3cub18CUB_300001_SM_10006detail11EmptyKernelIvEEvv,"ax",@progbits
	.align	128
        .global         _ZN3cub18CUB_300001_SM_10006detail11EmptyKernelIvEEvv
        .type           _ZN3cub18CUB_300001_SM_10006detail11EmptyKernelIvEEvv,@function
        .size           _ZN3cub18CUB_300001_SM_10006detail11EmptyKernelIvEEvv,(.L_x_2 - _ZN3cub18CUB_300001_SM_10006detail11EmptyKernelIvEEvv)
        .other          _ZN3cub18CUB_300001_SM_10006detail11EmptyKernelIvEEvv,@"STO_CUDA_ENTRY STV_DEFAULT"
_ZN3cub18CUB_300001_SM_10006detail11EmptyKernelIvEEvv:
.text._ZN3cub18CUB_300001_SM_10006detail11EmptyKernelIvEEvv:
[----:B------:R-:W-:Y:S01]  /*0000*/  LDC R1, c[0x0][0x37c] ;  /* 0x0000df00ff017b82 */ /* 0x000fe20000000800 */
[----:B------:R-:W-:Y:S05]  /*0010*/  EXIT ;  /* 0x000000000000794d */ /* 0x000fea0003800000 */
.L_x_0:
[----:B------:R-:W-:-:S00]  /*0020*/  BRA `(.L_x_0) ;  /* 0xfffffffc00fc7947 */ /* 0x000fc0000383ffff */
[----:B------:R-:W-:-:S00]  /*0030*/  NOP ;  /* 0x0000000000007918 */ /* 0x000fc00000000000 */
        /* <DEDUP_REMOVED lines=12> */
.L_x_2:


//--------------------- .text._Z14incrementDummyP5Dummy --------------------------
	.section	.text._Z14incrementDummyP5Dummy,"ax",@progbits
	.align	128
        .global         _Z14incrementDummyP5Dummy
        .type           _Z14incrementDummyP5Dummy,@function
        .size           _Z14incrementDummyP5Dummy,(.L_x_3 - _Z14incrementDummyP5Dummy)
        .other          _Z14incrementDummyP5Dummy,@"STO_CUDA_ENTRY STV_DEFAULT"
_Z14incrementDummyP5Dummy:
.text._Z14incrementDummyP5Dummy:
[----:B------:R-:W-:Y:S01]  /*0000*/  LDC R1, c[0x0][0x37c] ;  /* 0x0000df00ff017b82 */ /* 0x000fe20000000800 */
[----:B------:R-:W0:Y:S07]  /*0010*/  S2R R5, SR_TID.X ;  /* 0x0000000000057919 */ /* 0x000e2e0000002100 */
[----:B------:R-:W0:Y:S01]  /*0020*/  S2UR UR6, SR_CTAID.X ;  /* 0x00000000000679c3 */ /* 0x000e220000002500 */
[----:B------:R-:W1:Y:S07]  /*0030*/  LDCU.64 UR4, c[0x0][0x358] ;  /* 0x00006b00ff0477ac */ /* 0x000e6e0008000a00 */
[----:B------:R-:W0:Y:S08]  /*0040*/  LDC R0, c[0x0][0x360] ;  /* 0x0000d800ff007b82 */ /* 0x000e300000000800 */
[----:B------:R-:W2:Y:S01]  /*0050*/  LDC.64 R2, c[0x0][0x380] ;  /* 0x0000e000ff027b82 */ /* 0x000ea20000000a00 */
[----:B0-----:R-:W-:-:S04]  /*0060*/  IMAD R5, R0, UR6, R5 ;  /* 0x0000000600057c24 */ /* 0x001fc8000f8e0205 */
[----:B--2---:R-:W-:-:S05]  /*0070*/  IMAD.WIDE.U32 R2, R5, 0x4, R2 ;  /* 0x0000000405027825 */ /* 0x004fca00078e0002 */
[----:B-1----:R-:W2:Y:S02]  /*0080*/  LDG.E R0, desc[UR4][R2.64] ;  /* 0x0000000402007981 */ /* 0x002ea4000c1e1900 */
[----:B--2---:R-:W-:-:S05]  /*0090*/  IADD3 R5, PT, PT, R0, 0x1, RZ ;  /* 0x0000000100057810 */ /* 0x004fca0007ffe0ff */
[----:B------:R-:W-:Y:S01]  /*00a0*/  STG.E desc[UR4][R2.64], R5 ;  /* 0x0000000502007986 */ /* 0x000fe2000c101904 */
[----:B------:R-:W-:Y:S05]  /*00b0*/  EXIT ;  /* 0x000000000000794d */ /* 0x000fea0003800000 */
.L_x_1:
        /* <DEDUP_REMOVED lines=12> */
.L_x_3:


//--------------------- .nv.shared.reserved.0     --------------------------
	.section	.nv.shared.reserved.0,"aw",@nobits
	.weak		__nv_reservedSMEM_offset_0_alias
	.size		__nv_reservedSMEM_offset_0_alias, 0, 64
	.other		__nv_reservedSMEM_offset_0_alias,@"STO_CUDA_RESERVED_SHARED STV_DEFAULT"
__nv_reservedSMEM_offset_0_alias:
	.zero		0
	.zero		64


//--------------------- .nv.global                --------------------------
	.section	.nv.global,"aw",@nobits
.nv.global:
	.type		_ZN34_INTERNAL_5d7ea7d9_4_k_cu_f6243eef6thrust24THRUST_300001_SM_1000_NS3seqE,@object
	.size		_ZN34_INTERNAL_5d7ea7d9_4_k_cu_f6243eef6thrust24THRUST_300001_SM_1000_NS3seqE,(_ZN34_INTERNAL_5d7ea7d9_4_k_cu_f6243eef4cuda3std3__48in_placeE - _ZN34_INTERNAL_5d7ea7d9_4_k_cu_f6243eef6thrust24THRUST_300001_SM_1000_NS3seqE)
_ZN34_INTERNAL_5d7ea7d9_4_k_cu_f6243eef6thrust24THRUST_300001_SM_1000_NS3seqE:
	.zero		1
	.type		_ZN34_INTERNAL_5d7ea7d9_4_k_cu_f6243eef4cuda3std3__48in_placeE,@object
	.size		_ZN34_INTERNAL_5d7ea7d9_4_k_cu_f6243eef4cuda3std3__48in_placeE,(_ZN34_INTERNAL_5d7ea7d9_4_k_cu_f6243eef4cuda3std6ranges3__45__cpo4sizeE - _ZN34_INTERNAL_5d7ea7d9_4_k_cu_f6243eef4cuda3std3__48in_placeE)
_ZN34_INTERNAL_5d7ea7d9_4_k_cu_f6243eef4cuda3std3__48in_placeE:
	.zero		1
	.type		_ZN34_INTERNAL_5d7ea7d9_4_k_cu_f6243eef4cuda3std6ranges3__45__cpo4sizeE,@object
	.size		_ZN34_INTERNAL_5d7ea7d9_4_k_cu_f6243eef4cuda3std6ranges3__45__cpo4sizeE,(_ZN34_INTERNAL_5d7ea7d9_4_k_cu_f6243eef6thrust24THRUST_300001_SM_1000_NS12placeholders2_3E - _ZN34_INTERNAL_5d7ea7d9_4_k_cu_f6243eef4cuda3std6ranges3__45__cpo4sizeE)
_ZN34_INTERNAL_5d7ea7d9_4_k_cu_f6243eef4cuda3std6ranges3__45__cpo4sizeE:
	.zero		1
	.type		_ZN34_INTERNAL_5d7ea7d9_4_k_cu_f6243eef6thrust24THRUST_300001_SM_1000_NS12placeholders2_3E,@object
	.size		_ZN34_INTERNAL_5d7ea7d9_4_k_cu_f6243eef6thrust24THRUST_300001_SM_1000_NS12placeholders2_3E,(_ZN34_INTERNAL_5d7ea7d9_4_k_cu_f6243eef4cuda3std3__45__cpo6cbeginE - _ZN34_INTERNAL_5d7ea7d9_4_k_cu_f6243eef6thrust24THRUST_300001_SM_1000_NS12placeholders2_3E)
_ZN34_INTERNAL_5d7ea7d9_4_k_cu_f6243eef6thrust24THRUST_300001_SM_1000_NS12placeholders2_3E:
	.zero		1
	.type		_ZN34_INTERNAL_5d7ea7d9_4_k_cu_f6243eef4cuda3std3__45__cpo6cbeginE,@object
	.size		_ZN34_INTERNAL_5d7ea7d9_4_k_cu_f6243eef4cuda3std3__45__cpo6cbeginE,(_ZN34_INTERNAL_5d7ea7d9_4_k_cu_f6243eef4cuda3std6ranges3__45__cpo6cbeginE - _ZN34_INTERNAL_5d7ea7d9_4_k_cu_f6243eef4cuda3std3__45__cpo6cbeginE)
_ZN34_INTERNAL_5d7ea7d9_4_k_cu_f6243eef4cuda3std3__45__cpo6cbeginE:
	.zero		1
	.type		_ZN34_INTERNAL_5d7ea7d9_4_k_cu_f6243eef4cuda3std6ranges3__45__cpo6cbeginE,@object
	.size		_ZN34_INTERNAL_5d7ea7d9_4_k_cu_f6243eef4cuda3std6ranges3__45__cpo6cbeginE,(_ZN34_INTERNAL_5d7ea7d9_4_k_cu_f6243eef6thrust24THRUST_300001_SM_1000_NS12placeholders2_7E - _ZN34_INTERNAL_5d7ea7d9_4_k_cu_f6243eef4cuda3std6ranges3__45__cpo6cbeginE)
_ZN34_INTERNAL_5d7ea7d9_4_k_cu_f6243eef4cuda3std6ranges3__45__cpo6cbeginE:
	.zero		1
	.type		_ZN34_INTERNAL_5d7ea7d9_4_k_cu_f6243eef6thrust24THRUST_300001_SM_1000_NS12placeholders2_7E,@object
	.size		_ZN34_INTERNAL_5d7ea7d9_4_k_cu_f6243eef6thrust24THRUST_300001_SM_1000_NS12placeholders2_7E,(_ZN34_INTERNAL_5d7ea7d9_4_k_cu_f6243eef4cuda3std3__45__cpo7crbeginE - _ZN34_INTERNAL_5d7ea7d9_4_k_cu_f6243eef6thrust24THRUST_300001_SM_1000_NS12placeholders2_7E)
_ZN34_INTERNAL_5d7ea7d9_4_k_cu_f6243eef6thrust24THRUST_300001_SM_1000_NS12placeholders2_7E:
	.zero		1
	.type		_ZN34_INTERNAL_5d7ea7d9_4_k_cu_f6243eef4cuda3std3__45__cpo7crbeginE,@object
	.size		_ZN34_INTERNAL_5d7ea7d9_4_k_cu_f6243eef4cuda3std3__45__cpo7crbeginE,(_ZN34_INTERNAL_5d7ea7d9_4_k_cu_f6243eef4cuda3std6ranges3__45__cpo4nextE - _ZN34_INTERNAL_5d7ea7d9_4_k_cu_f6243eef4cuda3std3__45__cpo7crbeginE)
_ZN34_INTERNAL_5d7ea7d9_4_k_cu_f6243eef4cuda3std3__45__cpo7crbeginE:
	.zero		1
	.type		_ZN34_INTERNAL_5d7ea7d9_4_k_cu_f6243eef4cuda3std6ranges3__45__cpo4nextE,@object
	.size		_ZN34_INTERNAL_5d7ea7d9_4_k_cu_f6243eef4cuda3std6ranges3__45__cpo4nextE,(_ZN34_INTERNAL_5d7ea7d9_4_k_cu_f6243eef4cuda3std6ranges3__45__cpo4swapE - _ZN34_INTERNAL_5d7ea7d9_4_k_cu_f6243eef4cuda3std6ranges3__45__cpo4nextE)
_ZN34_INTERNAL_5d7ea7d9_4_k_cu_f6243eef4cuda3std6ranges3__45__cpo4nextE:
	.zero		1
	.type		_ZN34_INTERNAL_5d7ea7d9_4_k_cu_f6243eef4cuda3std6ranges3__45__cpo4swapE,@object
	.size		_ZN34_INTERNAL_5d7ea7d9_4_k_cu_f6243eef4cuda3std6ranges3__45__cpo4swapE,(_ZN34_INTERNAL_5d7ea7d9_4_k_cu_f6243eef6thrust24THRUST_300001_SM_1000_NS8cuda_cub10par_nosyncE - _ZN34_INTERNAL_5d7ea7d9_4_k_cu_f6243eef4cuda3std6ranges3__45__cpo4swapE)
_ZN34_INTERNAL_5d7ea7d9_4_k_cu_f6243eef4cuda3std6ranges3__45__cpo4swapE:
	.zero		1
	.type		_ZN34_INTERNAL_5d7ea7d9_4_k_cu_f6243eef6thrust24THRUST_300001_SM_1000_NS8cuda_cub10par_nosyncE,@object
	.size		_ZN34_INTERNAL_5d7ea7d9_4_k_cu_f6243eef6thrust24THRUST_300001_SM_1000_NS8cuda_cub10par_nosyncE,(_ZN34_INTERNAL_5d7ea7d9_4_k_cu_f6243eef6thrust24THRUST_300001_SM_1000_NS12placeholders2_9E - _ZN34_INTERNAL_5d7ea7d9_4_k_cu_f6243eef6thrust24THRUST_300001_SM_1000_NS8cuda_cub10par_nosyncE)
_ZN34_INTERNAL_5d7ea7d9_4_k_cu_f6243eef6thrust24THRUST_300001_SM_1000_NS8cuda_cub10par_nosyncE:
	.zero		1
	.type		_ZN34_INTERNAL_5d7ea7d9_4_k_cu_f6243eef6thrust24THRUST_300001_SM_1000_NS12placeholders2_9E,@object
	.size		_ZN34_INTERNAL_5d7ea7d9_4_k_cu_f6243eef6thrust24THRUST_300001_SM_1000_NS12placeholders2_9E,(_ZN34_INTERNAL_5d7ea7d9_4_k_cu_f6243eef4cuda3std3__436_GLOBAL__N__5d7ea7d9_4_k_cu_f6243eef6ignoreE - _ZN34_INTERNAL_5d7ea7d9_4_k_cu_f6243eef6thrust24THRUST_300001_SM_1000_NS12placeholders2_9E)
_ZN34_INTERNAL_5d7ea7d9_4_k_cu_f6243eef6thrust24THRUST_300001_SM_1000_NS12placeholders2_9E:
	.zero		1
	.type		_ZN34_INTERNAL_5d7ea7d9_4_k_cu_f6243eef4cuda3std3__436_GLOBAL__N__5d7ea7d9_4_k_cu_f6243eef6ignoreE,@object
	.size		_ZN34_INTERNAL_5d7ea7d9_4_k_cu_f6243eef4cuda3std3__436_GLOBAL__N__5d7ea7d9_4_k_cu_f6243eef6ignoreE,(_ZN34_INTERNAL_5d7ea7d9_4_k_cu_f6243eef4cuda3std6ranges3__45__cpo4dataE - _ZN34_INTERNAL_5d7ea7d9_4_k_cu_f6243eef4cuda3std3__436_GLOBAL__N__5d7ea7d9_4_k_cu_f6243eef6ignoreE)
_ZN34_INTERNAL_5d7ea7d9_4_k_cu_f6243eef4cuda3std3__436_GLOBAL__N__5d7ea7d9_4_k_cu_f6243eef6ignoreE:
	.zero		1
	.type		_ZN34_INTERNAL_5d7ea7d9_4_k_cu_f6243eef4cuda3std6ranges3__45__cpo4dataE,@object
	.size		_ZN34_INTERNAL_5d7ea7d9_4_k_cu_f6243eef4cuda3std6ranges3__45__cpo4dataE,(_ZN34_INTERNAL_5d7ea7d9_4_k_cu_f6243eef6thrust24THRUST_300001_SM_1000_NS12placeholders2_1E - _ZN34_INTERNAL_5d7ea7d9_4_k_cu_f6243eef4cuda3std6ranges3__45__cpo4dataE)
_ZN34_INTERNAL_5d7ea7d9_4_k_cu_f6243eef4cuda3std6ranges3__45__cpo4dataE:
	.zero		1
	.type		_ZN34_INTERNAL_5d7ea7d9_4_k_cu_f6243eef6thrust24THRUST_300001_SM_1000_NS12placeholders2_1E,@object
	.size		_ZN34_INTERNAL_5d7ea7d9_4_k_cu_f6243eef6thrust24THRUST_300001_SM_1000_NS12placeholders2_1E,(_ZN34_INTERNAL_5d7ea7d9_4_k_cu_f6243eef4cuda3std3__45__cpo5beginE - _ZN34_INTERNAL_5d7ea7d9_4_k_cu_f6243eef6thrust24THRUST_300001_SM_1000_NS12placeholders2_1E)
_ZN34_INTERNAL_5d7ea7d9_4_k_cu_f6243eef6thrust24THRUST_300001_SM_1000_NS12placeholders2_1E:
	.zero		1
	.type		_ZN34_INTERNAL_5d7ea7d9_4_k_cu_f6243eef4cuda3std3__45__cpo5beginE,@object
	.size		_ZN34_INTERNAL_5d7ea7d9_4_k_cu_f6243eef4cuda3std3__45__cpo5beginE,(_ZN34_INTERNAL_5d7ea7d9_4_k_cu_f6243eef4cuda3std6ranges3__45__cpo5beginE - _ZN34_INTERNAL_5d7ea7d9_4_k_cu_f6243eef4cuda3std3__45__cpo5beginE)
_ZN34_INTERNAL_5d7ea7d9_4_k_cu_f6243eef4cuda3std3__45__cpo5beginE:
	.zero		1
	.type		_ZN34_INTERNAL_5d7ea7d9_4_k_cu_f6243eef4cuda3std6ranges3__45__cpo5beginE,@object
	.size		_ZN34_INTERNAL_5d7ea7d9_4_k_cu_f6243eef4cuda3std6ranges3__45__cpo5beginE,(_ZN34_INTERNAL_5d7ea7d9_4_k_cu_f6243eef6thrust24THRUST_300001_SM_1000_NS12placeholders2_5E - _ZN34_INTERNAL_5d7ea7d9_4_k_cu_f6243eef4cuda3std6ranges3__45__cpo5beginE)
_ZN34_INTERNAL_5d7ea7d9_4_k_cu_f6243eef4cuda3std6ranges3__45__cpo5beginE:
	.zero		1
	.type		_ZN34_INTERNAL_5d7ea7d9_4_k_cu_f6243eef6thrust24THRUST_300001_SM_1000_NS12placeholders2_5E,@object
	.size		_ZN34_INTERNAL_5d7ea7d9_4_k_cu_f6243eef6thrust24THRUST_300001_SM_1000_NS12placeholders2_5E,(_ZN34_INTERNAL_5d7ea7d9_4_k_cu_f6243eef4cuda3std3__45__cpo6rbeginE - _ZN34_INTERNAL_5d7ea7d9_4_k_cu_f6243eef6thrust24THRUST_300001_SM_1000_NS12placeholders2_5E)
_ZN34_INTERNAL_5d7ea7d9_4_k_cu_f6243eef6thrust24THRUST_300001_SM_1000_NS12placeholders2_5E:
	.zero		1
	.type		_ZN34_INTERNAL_5d7ea7d9_4_k_cu_f6243eef4cuda3std3__45__cpo6rbeginE,@object
	.size		_ZN34_INTERNAL_5d7ea7d9_4_k_cu_f6243eef4cuda3std3__45__cpo6rbeginE,(_ZN34_INTERNAL_5d7ea7d9_4_k_cu_f6243eef4cuda3std6ranges3__45__cpo7advanceE - _ZN34_INTERNAL_5d7ea7d9_4_k_cu_f6243eef4cuda3std3__45__cpo6rbeginE)
_ZN34_INTERNAL_5d7ea7d9_4_k_cu_f6243eef4cuda3std3__45__cpo6rbeginE:
	.zero		1
	.type		_ZN34_INTERNAL_5d7ea7d9_4_k_cu_f6243eef4cuda3std6ranges3__45__cpo7advanceE,@object
	.size		_ZN34_INTERNAL_5d7ea7d9_4_k_cu_f6243eef4cuda3std6ranges3__45__cpo7advanceE,(_ZN34_INTERNAL_5d7ea7d9_4_k_cu_f6243eef4cuda3std3__47nulloptE - _ZN34_INTERNAL_5d7ea7d9_4_k_cu_f6243eef4cuda3std6ranges3__45__cpo7advanceE)
_ZN34_INTERNAL_5d7ea7d9_4_k_cu_f6243eef4cuda3std6ranges3__45__cpo7advanceE:
	.zero		1
	.type		_ZN34_INTERNAL_5d7ea7d9_4_k_cu_f6243eef4cuda3std3__47nulloptE,@object
	.size		_ZN34_INTERNAL_5d7ea7d9_4_k_cu_f6243eef4cuda3std3__47nulloptE,(_ZN34_INTERNAL_5d7ea7d9_4_k_cu_f6243eef4cuda3std6ranges3__45__cpo8distanceE - _ZN34_INTERNAL_5d7ea7d9_4_k_cu_f6243eef4cuda3std3__47nulloptE)
_ZN34_INTERNAL_5d7ea7d9_4_k_cu_f6243eef4cuda3std3__47nulloptE:
	.zero		1
	.type		_ZN34_INTERNAL_5d7ea7d9_4_k_cu_f6243eef4cuda3std6ranges3__45__cpo8distanceE,@object
	.size		_ZN34_INTERNAL_5d7ea7d9_4_k_cu_f6243eef4cuda3std6ranges3__45__cpo8distanceE,(_ZN34_INTERNAL_5d7ea7d9_4_k_cu_f6243eef6thrust24THRUST_300001_SM_1000_NS12placeholders3_10E - _ZN34_INTERNAL_5d7ea7d9_4_k_cu_f6243eef4cuda3std6ranges3__45__cpo8distanceE)
_ZN34_INTERNAL_5d7ea7d9_4_k_cu_f6243eef4cuda3std6ranges3__45__cpo8distanceE:
	.zero		1
	.type		_ZN34_INTERNAL_5d7ea7d9_4_k_cu_f6243eef6thrust24THRUST_300001_SM_1000_NS12placeholders3_10E,@object
	.size		_ZN34_INTERNAL_5d7ea7d9_4_k_cu_f6243eef6thrust24THRUST_300001_SM_1000_NS12placeholders3_10E,(_ZN34_INTERNAL_5d7ea7d9_4_k_cu_f6243eef4cuda3std3__419piecewise_constructE - _ZN34_INTERNAL_5d7ea7d9_4_k_cu_f6243eef6thrust24THRUST_300001_SM_1000_NS12placeholders3_10E)
_ZN34_INTERNAL_5d7ea7d9_4_k_cu_f6243eef6thrust24THRUST_300001_SM_1000_NS12placeholders3_10E:
	.zero		1
	.type		_ZN34_INTERNAL_5d7ea7d9_4_k_cu_f6243eef4cuda3std3__419piecewise_constructE,@object
	.size		_ZN34_INTERNAL_5d7ea7d9_4_k_cu_f6243eef4cuda3std3__419piecewise_constructE,(_ZN34_INTERNAL_5d7ea7d9_4_k_cu_f6243eef4cuda3std6ranges3__45__cpo5cdataE - _ZN34_INTERNAL_5d7ea7d9_4_k_cu_f6243eef4cuda3std3__419piecewise_constructE)
_ZN34_INTERNAL_5d7ea7d9_4_k_cu_f6243eef4cuda3std3__419piecewise_constructE:
	.zero		1
	.type		_ZN34_INTERNAL_5d7ea7d9_4_k_cu_f6243eef4cuda3std6ranges3__45__cpo5cdataE,@object
	.size		_ZN34_INTERNAL_5d7ea7d9_4_k_cu_f6243eef4cuda3std6ranges3__45__cpo5cdataE,(_ZN34_INTERNAL_5d7ea7d9_4_k_cu_f6243eef6thrust24THRUST_300001_SM_1000_NS12placeholders2_2E - _ZN34_INTERNAL_5d7ea7d9_4_k_cu_f6243eef4cuda3std6ranges3__45__cpo5cdataE)
_ZN34_INTERNAL_5d7ea7d9_4_k_cu_f6243eef4cuda3std6ranges3__45__cpo5cdataE:
	.zero		1
	.type		_ZN34_INTERNAL_5d7ea7d9_4_k_cu_f6243eef6thrust24THRUST_300001_SM_1000_NS12placeholders2_2E,@object
	.size		_ZN34_INTERNAL_5d7ea7d9_4_k_cu_f6243eef6thrust24THRUST_300001_SM_1000_NS12placeholders2_2E,(_ZN34_INTERNAL_5d7ea7d9_4_k_cu_f6243eef4cuda3std3__45__cpo3endE - _ZN34_INTERNAL_5d7ea7d9_4_k_cu_f6243eef6thrust24THRUST_300001_SM_1000_NS12placeholders2_2E)
_ZN34_INTERNAL_5d7ea7d9_4_k_cu_f6243eef6thrust24THRUST_300001_SM_1000_NS12placeholders2_2E:
	.zero		1
	.type		_ZN34_INTERNAL_5d7ea7d9_4_k_cu_f6243eef4cuda3std3__45__cpo3endE,@object
	.size		_ZN34_INTERNAL_5d7ea7d9_4_k_cu_f6243eef4cuda3std3__45__cpo3endE,(_ZN34_INTERNAL_5d7ea7d9_4_k_cu_f6243eef4cuda3std6ranges3__45__cpo3endE - _ZN34_INTERNAL_5d7ea7d9_4_k_cu_f6243eef4cuda3std3__45__cpo3endE)
_ZN34_INTERNAL_5d7ea7d9_4_k_cu_f6243eef4cuda3std3__45__cpo3endE:
	.zero		1
	.type		_ZN34_INTERNAL_5d7ea7d9_4_k_cu_f6243eef4cuda3std6ranges3__45__cpo3endE,@object
	.size		_ZN34_INTERNAL_5d7ea7d9_4_k_cu_f6243eef4cuda3std6ranges3__45__cpo3endE,(_ZN34_INTERNAL_5d7ea7d9_4_k_cu_f6243eef6thrust24THRUST_300001_SM_1000_NS12placeholders2_6E - _ZN34_INTERNAL_5d7ea7d9_4_k_cu_f6243eef4cuda3std6ranges3__45__cpo3endE)
_ZN34_INTERNAL_5d7ea7d9_4_k_cu_f6243eef4cuda3std6ranges3__45__cpo3endE:
	.zero		1
	.type		_ZN34_INTERNAL_5d7ea7d9_4_k_cu_f6243eef6thrust24THRUST_300001_SM_1000_NS12placeholders2_6E,@object
	.size		_ZN34_INTERNAL_5d7ea7d9_4_k_cu_f6243eef6thrust24THRUST_300001_SM_1000_NS12placeholders2_6E,(_ZN34_INTERNAL_5d7ea7d9_4_k_cu_f6243eef4cuda3std3__45__cpo4rendE - _ZN34_INTERNAL_5d7ea7d9_4_k_cu_f6243eef6thrust24THRUST_300001_SM_1000_NS12placeholders2_6E)
_ZN34_INTERNAL_5d7ea7d9_4_k_cu_f6243eef6thrust24THRUST_300001_SM_1000_NS12placeholders2_6E:
	.zero		1
	.type		_ZN34_INTERNAL_5d7ea7d9_4_k_cu_f6243eef4cuda3std3__45__cpo4rendE,@object
	.size		_ZN34_INTERNAL_5d7ea7d9_4_k_cu_f6243eef4cuda3std3__45__cpo4rendE,(_ZN34_INTERNAL_5d7ea7d9_4_k_cu_f6243eef4cuda3std6ranges3__45__cpo9iter_swapE - _ZN34_INTERNAL_5d7ea7d9_4_k_cu_f6243eef4cuda3std3__45__cpo4rendE)
_ZN34_INTERNAL_5d7ea7d9_4_k_cu_f6243eef4cuda3std3__45__cpo4rendE:
	.zero		1
	.type		_ZN34_INTERNAL_5d7ea7d9_4_k_cu_f6243eef4cuda3std6ranges3__45__cpo9iter_swapE,@object
	.size		_ZN34_INTERNAL_5d7ea7d9_4_k_cu_f6243eef4cuda3std6ranges3__45__cpo9iter_swapE,(_ZN34_INTERNAL_5d7ea7d9_4_k_cu_f6243eef4cuda3std3__48unexpectE - _ZN34_INTERNAL_5d7ea7d9_4_k_cu_f6243eef4cuda3std6ranges3__45__cpo9iter_swapE)
_ZN34_INTERNAL_5d7ea7d9_4_k_cu_f6243eef4cuda3std6ranges3__45__cpo9iter_swapE:
	.zero		1
	.type		_ZN34_INTERNAL_5d7ea7d9_4_k_cu_f6243eef4cuda3std3__48unexpectE,@object
	.size		_ZN34_INTERNAL_5d7ea7d9_4_k_cu_f6243eef4cuda3std3__48unexpectE,(_ZN34_INTERNAL_5d7ea7d9_4_k_cu_f6243eef6thrust24THRUST_300001_SM_1000_NS8cuda_cub3parE - _ZN34_INTERNAL_5d7ea7d9_4_k_cu_f6243eef4cuda3std3__48unexpectE)
_ZN34_INTERNAL_5d7ea7d9_4_k_cu_f6243eef4cuda3std3__48unexpectE:
	.zero		1
	.type		_ZN34_INTERNAL_5d7ea7d9_4_k_cu_f6243eef6thrust24THRUST_300001_SM_1000_NS8cuda_cub3parE,@object
	.size		_ZN34_INTERNAL_5d7ea7d9_4_k_cu_f6243eef6thrust24THRUST_300001_SM_1000_NS8cuda_cub3parE,(_ZN34_INTERNAL_5d7ea7d9_4_k_cu_f6243eef6thrust24THRUST_300001_SM_1000_NS12placeholders2_4E - _ZN34_INTERNAL_5d7ea7d9_4_k_cu_f6243eef6thrust24THRUST_300001_SM_1000_NS8cuda_cub3parE)
_ZN34_INTERNAL_5d7ea7d9_4_k_cu_f6243eef6thrust24THRUST_300001_SM_1000_NS8cuda_cub3parE:
	.zero		1
	.type		_ZN34_INTERNAL_5d7ea7d9_4_k_cu_f6243eef6thrust24THRUST_300001_SM_1000_NS12placeholders2_4E,@object
	.size		_ZN34_INTERNAL_5d7ea7d9_4_k_cu_f6243eef6thrust24THRUST_300001_SM_1000_NS12placeholders2_4E,(_ZN34_INTERNAL_5d7ea7d9_4_k_cu_f6243eef4cuda3std3__45__cpo4cendE - _ZN34_INTERNAL_5d7ea7d9_4_k_cu_f6243eef6thrust24THRUST_300001_SM_1000_NS12placeholders2_4E)
_ZN34_INTERNAL_5d7ea7d9_4_k_cu_f6243eef6thrust24THRUST_300001_SM_1000_NS12placeholders2_4E:
	.zero		1
	.type		_ZN34_INTERNAL_5d7ea7d9_4_k_cu_f6243eef4cuda3std3__45__cpo4cendE,@object
	.size		_ZN34_INTERNAL_5d7ea7d9_4_k_cu_f6243eef4cuda3std3__45__cpo4cendE,(_ZN34_INTERNAL_5d7ea7d9_4_k_cu_f6243eef4cuda3std6ranges3__45__cpo4cendE - _ZN34_INTERNAL_5d7ea7d9_4_k_cu_f6243eef4cuda3std3__45__cpo4cendE)
_ZN34_INTERNAL_5d7ea7d9_4_k_cu_f6243eef4cuda3std3__45__cpo4cendE:
	.zero		1
	.type		_ZN34_INTERNAL_5d7ea7d9_4_k_cu_f6243eef4cuda3std6ranges3__45__cpo4cendE,@object
	.size		_ZN34_INTERNAL_5d7ea7d9_4_k_cu_f6243eef4cuda3std6ranges3__45__cpo4cendE,(_ZN34_INTERNAL_5d7ea7d9_4_k_cu_f6243eef4cuda3std3__420unreachable_sentinelE - _ZN34_INTERNAL_5d7ea7d9_4_k_cu_f6243eef4cuda3std6ranges3__45__cpo4cendE)
_ZN34_INTERNAL_5d7ea7d9_4_k_cu_f6243eef4cuda3std6ranges3__45__cpo4cendE:
	.zero		1
	.type		_ZN34_INTERNAL_5d7ea7d9_4_k_cu_f6243eef4cuda3std3__420unreachable_sentinelE,@object
	.size		_ZN34_INTERNAL_5d7ea7d9_4_k_cu_f6243eef4cuda3std3__420unreachable_sentinelE,(_ZN34_INTERNAL_5d7ea7d9_4_k_cu_f6243eef4cuda3std6ranges3__45__cpo5ssizeE - _ZN34_INTERNAL_5d7ea7d9_4_k_cu_f6243eef4cuda3std3__420unreachable_sentinelE)
_ZN34_INTERNAL_5d7ea7d9_4_k_cu_f6243eef4cuda3std3__420unreachable_sentinelE:
	.zero		1
	.type		_ZN34_INTERNAL_5d7ea7d9_4_k_cu_f6243eef4cuda3std6ranges3__45__cpo5ssizeE,@object
	.size		_ZN34_INTERNAL_5d7ea7d9_4_k_cu_f6243eef4cuda3std6ranges3__45__cpo5ssizeE,(_ZN34_INTERNAL_5d7ea7d9_4_k_cu_f6243eef6thrust24THRUST_300001_SM_1000_NS12placeholders2_8E - _ZN34_INTERNAL_5d7ea7d9_4_k_cu_f6243eef4cuda3std6ranges3__45__cpo5ssizeE)
_ZN34_INTERNAL_5d7ea7d9_4_k_cu_f6243eef4cuda3std6ranges3__45__cpo5ssizeE:
	.zero		1
	.type		_ZN34_INTERNAL_5d7ea7d9_4_k_cu_f6243eef6thrust24THRUST_300001_SM_1000_NS12placeholders2_8E,@object
	.size		_ZN34_INTERNAL_5d7ea7d9_4_k_cu_f6243eef6thrust24THRUST_300001_SM_1000_NS12placeholders2_8E,(_ZN34_INTERNAL_5d7ea7d9_4_k_cu_f6243eef4cuda3std3__45__cpo5crendE - _ZN34_INTERNAL_5d7ea7d9_4_k_cu_f6243eef6thrust24THRUST_300001_SM_1000_NS12placeholders2_8E)
_ZN34_INTERNAL_5d7ea7d9_4_k_cu_f6243eef6thrust24THRUST_300001_SM_1000_NS12placeholders2_8E:
	.zero		1
	.type		_ZN34_INTERNAL_5d7ea7d9_4_k_cu_f6243eef4cuda3std3__45__cpo5crendE,@object
	.size		_ZN34_INTERNAL_5d7ea7d9_4_k_cu_f6243eef4cuda3std3__45__cpo5crendE,(_ZN34_INTERNAL_5d7ea7d9_4_k_cu_f6243eef4cuda3std6ranges3__45__cpo4prevE - _ZN34_INTERNAL_5d7ea7d9_4_k_cu_f6243eef4cuda3std3__45__cpo5crendE)
_ZN34_INTERNAL_5d7ea7d9_4_k_cu_f6243eef4cuda3std3__45__cpo5crendE:
	.zero		1
	.type		_ZN34_INTERNAL_5d7ea7d9_4_k_cu_f6243eef4cuda3std6ranges3__45__cpo4prevE,@object
	.size		_ZN34_INTERNAL_5d7ea7d9_4_k_cu_f6243eef4cuda3std6ranges3__45__cpo4prevE,(_ZN34_INTERNAL_5d7ea7d9_4_k_cu_f6243eef4cuda3std6ranges3__45__cpo9iter_moveE - _ZN34_INTERNAL_5d7ea7d9_4_k_cu_f6243eef4cuda3std6ranges3__45__cpo4prevE)
_ZN34_INTERNAL_5d7ea7d9_4_k_cu_f6243eef4cuda3std6ranges3__45__cpo4prevE:
	.zero		1
	.type		_ZN34_INTERNAL_5d7ea7d9_4_k_cu_f6243eef4cuda3std6ranges3__45__cpo9iter_moveE,@object
	.size		_ZN34_INTERNAL_5d7ea7d9_4_k_cu_f6243eef4cuda3std6ranges3__45__cpo9iter_moveE,(_ZN34_INTERNAL_5d7ea7d9_4_k_cu_f6243eef6thrust24THRUST_300001_SM_1000_NS6system6detail10sequential3seqE - _ZN34_INTERNAL_5d7ea7d9_4_k_cu_f6243eef4cuda3std6ranges3__45__cpo9iter_moveE)
_ZN34_INTERNAL_5d7ea7d9_4_k_cu_f6243eef4cuda3std6ranges3__45__cpo9iter_moveE:
	.zero		1
	.type		_ZN34_INTERNAL_5d7ea7d9_4_k_cu_f6243eef6thrust24THRUST_300001_SM_1000_NS6system6detail10sequential3seqE,@object
	.size		_ZN34_INTERNAL_5d7ea7d9_4_k_cu_f6243eef6thrust24THRUST_300001_SM_1000_NS6system6detail10sequential3seqE,(.L_31 - _ZN34_INTERNAL_5d7ea7d9_4_k_cu_f6243eef6thrust24THRUST_300001_SM_1000_NS6system6detail10sequential3seqE)
_ZN34_INTERNAL_5d7ea7d9_4_k_cu_f6243eef6thrust24THRUST_300001_SM_1000_NS6system6detail10sequential3seqE:
	.zero		1
.L_31:


//--------------------- .nv.constant0._ZN3cub18CUB_300001_SM_10006detail11EmptyKernelIvEEvv --------------------------
	.section	.nv.constant0._ZN3cub18CUB_300001_SM_10006detail11EmptyKernelIvEEvv,"a",@progbits
	.sectionflags	@""
	.align	4
.nv.constant0._ZN3cub18CUB_300001_SM_10006detail11EmptyKernelIvEEvv:
	.zero		896


//--------------------- .nv.constant0._Z14incrementDummyP5Dummy --------------------------
	.section	.nv.constant0._Z14incrementDummyP5Dummy,"a",@progbits
	.sectionflags	@""
	.align	4
.nv.constant0._Z14incrementDummyP5Dummy:
	.zero		904


//--------------------- SYMBOLS --------------------------

	.type		.nv.reservedSmem.offset0,@object
	.size		.nv.reservedSmem.offset0,0x4
